//
// Generated by NVIDIA NVVM Compiler
//
// Compiler Build ID: CL-36424714
// Cuda compilation tools, release 13.0, V13.0.88
// Based on NVVM 20.0.0
//

.version 9.0
.target sm_100
.address_size 64

	// .globl	_Z16dotProductKernelPKfS0_Pfi
// _ZZ16dotProductKernelPKfS0_PfiE5sdata has been demoted

.visible .entry _Z16dotProductKernelPKfS0_Pfi(
	.param .u64 .ptr .align 1 _Z16dotProductKernelPKfS0_Pfi_param_0,
	.param .u64 .ptr .align 1 _Z16dotProductKernelPKfS0_Pfi_param_1,
	.param .u64 .ptr .align 1 _Z16dotProductKernelPKfS0_Pfi_param_2,
	.param .u32 _Z16dotProductKernelPKfS0_Pfi_param_3
)
{
	.reg .pred 	%p<6>;
	.reg .b32 	%r<15>;
	.reg .b32 	%f<8>;
	.reg .b64 	%rd<12>;
	// demoted variable
	.shared .align 4 .b8 _ZZ16dotProductKernelPKfS0_PfiE5sdata[1024];
	ld.param.u64 	%rd1, [_Z16dotProductKernelPKfS0_Pfi_param_0];
	ld.param.u64 	%rd2, [_Z16dotProductKernelPKfS0_Pfi_param_1];
	ld.param.u64 	%rd3, [_Z16dotProductKernelPKfS0_Pfi_param_2];
	ld.param.u32 	%r8, [_Z16dotProductKernelPKfS0_Pfi_param_3];
	mov.u32 	%r1, %tid.x;
	mov.u32 	%r14, %ntid.x;
	mov.u32 	%r3, %ctaid.x;
	mad.lo.s32 	%r4, %r14, %r3, %r1;
	setp.ge.s32 	%p1, %r4, %r8;
	shl.b32 	%r9, %r1, 2;
	mov.u32 	%r10, _ZZ16dotProductKernelPKfS0_PfiE5sdata;
	add.s32 	%r5, %r10, %r9;
	@%p1 bra 	$L__BB0_2;
	cvta.to.global.u64 	%rd4, %rd1;
	cvta.to.global.u64 	%rd5, %rd2;
	mul.wide.s32 	%rd6, %r4, 4;
	add.s64 	%rd7, %rd4, %rd6;
	ld.global.f32 	%f1, [%rd7];
	add.s64 	%rd8, %rd5, %rd6;
	ld.global.f32 	%f2, [%rd8];
	mul.f32 	%f3, %f1, %f2;
	st.shared.f32 	[%r5], %f3;
	bra.uni 	$L__BB0_3;
$L__BB0_2:
	mov.b32 	%r11, 0;
	st.shared.u32 	[%r5], %r11;
$L__BB0_3:
	bar.sync 	0;
	setp.lt.u32 	%p2, %r14, 2;
	@%p2 bra 	$L__BB0_7;
$L__BB0_4:
	shr.u32 	%r7, %r14, 1;
	setp.ge.u32 	%p3, %r1, %r7;
	@%p3 bra 	$L__BB0_6;
	shl.b32 	%r12, %r7, 2;
	add.s32 	%r13, %r5, %r12;
	ld.shared.f32 	%f4, [%r13];
	ld.shared.f32 	%f5, [%r5];
	add.f32 	%f6, %f4, %f5;
	st.shared.f32 	[%r5], %f6;
$L__BB0_6:
	bar.sync 	0;
	setp.gt.u32 	%p4, %r14, 3;
	mov.u32 	%r14, %r7;
	@%p4 bra 	$L__BB0_4;
$L__BB0_7:
	setp.ne.s32 	%p5, %r1, 0;
	@%p5 bra 	$L__BB0_9;
	ld.shared.f32 	%f7, [_ZZ16dotProductKernelPKfS0_PfiE5sdata];
	cvta.to.global.u64 	%rd9, %rd3;
	mul.wide.u32 	%rd10, %r3, 4;
	add.s64 	%rd11, %rd9, %rd10;
	st.global.f32 	[%rd11], %f7;
$L__BB0_9:
	ret;

}


// ===== COMPILED SASS (sm_100) =====

	.target	sm_100

	.elftype	@"ET_EXEC"


//--------------------- .note.nv.tkinfo           --------------------------
	.section	.note.nv.tkinfo,"",@"SHT_NOTE"
	.sectionflags	@"SHF_NOTE_NV_TKINFO"
	.tkinfo
        /*0018*/ 	.word	0x00000002
        /*0030*/ 	.string	""
        /*0030*/ 	.string	"ptxas"
        /*0030*/ 	.string	"Cuda compilation tools, release 13.0, V13.0.88"
        /*0030*/ 	.string	"Build cuda_13.0.r13.0/compiler.36424714_0"
        /*0030*/ 	.string	"-arch sm_100 -m 64 "



//--------------------- .note.nv.cuinfo           --------------------------
	.section	.note.nv.cuinfo,"",@"SHT_NOTE"
	.sectionflags	@"SHF_NOTE_NV_CUINFO"
        /*0018*/ 	.short	0x0002
        /*001a*/ 	.short	0x0064
        /*001c*/ 	.short	0x0082
	.zero		2


//--------------------- .nv.info                  --------------------------
	.section	.nv.info,"",@"SHT_CUDA_INFO"
	.align	4


	//----- nvinfo : EIATTR_REGCOUNT
	.align		4
        /*0000*/ 	.byte	0x04, 0x2f
        /*0002*/ 	.short	(.L_1 - .L_0)
	.align		4
.L_0:
        /*0004*/ 	.word	index@(_Z16dotProductKernelPKfS0_Pfi)
        /*0008*/ 	.word	0x0000000c


	//----- nvinfo : EIATTR_FRAME_SIZE
	.align		4
.L_1:
        /*000c*/ 	.byte	0x04, 0x11
        /*000e*/ 	.short	(.L_3 - .L_2)
	.align		4
.L_2:
        /*0010*/ 	.word	index@(_Z16dotProductKernelPKfS0_Pfi)
        /*0014*/ 	.word	0x00000000


	//----- nvinfo : EIATTR_MIN_STACK_SIZE
	.align		4
.L_3:
        /*0018*/ 	.byte	0x04, 0x12
        /*001a*/ 	.short	(.L_5 - .L_4)
	.align		4
.L_4:
        /*001c*/ 	.word	index@(_Z16dotProductKernelPKfS0_Pfi)
        /*0020*/ 	.word	0x00000000
.L_5:


//--------------------- .nv.compat                --------------------------
	.section	.nv.compat,"",@"SHT_CUDA_COMPAT_INFO"
	.align	4
        /*0000*/ 	.byte	0x02, 0x09, 0x00, 0x00, 0x02, 0x02, 0x01, 0x00, 0x02, 0x05, 0x05, 0x00, 0x03, 0x07, 0x01, 0x01
        /*0010*/ 	.byte	0x02, 0x03, 0x00, 0x00, 0x02, 0x06, 0x01, 0x00, 0x04, 0x0b, 0x08, 0x00, 0x09, 0x00, 0x00, 0x00
        /*0020*/ 	.byte	0x00, 0x00, 0x00, 0x00


//--------------------- .nv.info._Z16dotProductKernelPKfS0_Pfi --------------------------
	.section	.nv.info._Z16dotProductKernelPKfS0_Pfi,"",@"SHT_CUDA_INFO"
	.sectionflags	@""
	.align	4


	//----- nvinfo : EIATTR_CUDA_API_VERSION
	.align		4
        /*0000*/ 	.byte	0x04, 0x37
        /*0002*/ 	.short	(.L_7 - .L_6)
.L_6:
        /*0004*/ 	.word	0x00000082


	//----- nvinfo : EIATTR_KPARAM_INFO
	.align		4
.L_7:
        /*0008*/ 	.byte	0x04, 0x17
        /*000a*/ 	.short	(.L_9 - .L_8)
.L_8:
        /*000c*/ 	.word	0x00000000
        /*0010*/ 	.short	0x0003
        /*0012*/ 	.short	0x0018
        /*0014*/ 	.byte	0x00, 0xf0, 0x11, 0x00


	//----- nvinfo : EIATTR_KPARAM_INFO
	.align		4
.L_9:
        /*0018*/ 	.byte	0x04, 0x17
        /*001a*/ 	.short	(.L_11 - .L_10)
.L_10:
        /*001c*/ 	.word	0x00000000
        /*0020*/ 	.short	0x0002
        /*0022*/ 	.short	0x0010
        /*0024*/ 	.byte	0x00, 0xf5, 0x21, 0x00


	//----- nvinfo : EIATTR_KPARAM_INFO
	.align		4
.L_11:
        /*0028*/ 	.byte	0x04, 0x17
        /*002a*/ 	.short	(.L_13 - .L_12)
.L_12:
        /*002c*/ 	.word	0x00000000
        /*0030*/ 	.short	0x0001
        /*0032*/ 	.short	0x0008
        /*0034*/ 	.byte	0x00, 0xf5, 0x21, 0x00


	//----- nvinfo : EIATTR_KPARAM_INFO
	.align		4
.L_13:
        /*0038*/ 	.byte	0x04, 0x17
        /*003a*/ 	.short	(.L_15 - .L_14)
.L_14:
        /*003c*/ 	.word	0x00000000
        /*0040*/ 	.short	0x0000
        /*0042*/ 	.short	0x0000
        /*0044*/ 	.byte	0x00, 0xf5, 0x21, 0x00


	//----- nvinfo : EIATTR_SPARSE_MMA_MASK
	.align		4
.L_15:
        /*0048*/ 	.byte	0x03, 0x50
        /*004a*/ 	.short	0x0000


	//----- nvinfo : EIATTR_MAXREG_COUNT
	.align		4
        /*004c*/ 	.byte	0x03, 0x1b
        /*004e*/ 	.short	0x00ff


	//----- nvinfo : EIATTR_NUM_BARRIERS
	.align		4
        /*0050*/ 	.byte	0x02, 0x4c
        /*0052*/ 	.byte	0x01
	.zero		1


	//----- nvinfo : EIATTR_MERCURY_ISA_VERSION
	.align		4
        /*0054*/ 	.byte	0x03, 0x5f
        /*0056*/ 	.short	0x0101


	//----- nvinfo : EIATTR_VRC_CTA_INIT_COUNT
	.align		4
        /*0058*/ 	.byte	0x02, 0x4a
	.zero		1
	.zero		1


	//----- nvinfo : EIATTR_EXIT_INSTR_OFFSETS
	.align		4
        /*005c*/ 	.byte	0x04, 0x1c
        /*005e*/ 	.short	(.L_17 - .L_16)


	//   ....[0]....
.L_16:
        /*0060*/ 	.word	0x00000250


	//   ....[1]....
        /*0064*/ 	.word	0x000002d0


	//----- nvinfo : EIATTR_CBANK_PARAM_SIZE
	.align		4
.L_17:
        /*0068*/ 	.byte	0x03, 0x19
        /*006a*/ 	.short	0x001c


	//----- nvinfo : EIATTR_PARAM_CBANK
	.align		4
        /*006c*/ 	.byte	0x04, 0x0a
        /*006e*/ 	.short	(.L_19 - .L_18)
	.align		4
.L_18:
        /*0070*/ 	.word	index@(.nv.constant0._Z16dotProductKernelPKfS0_Pfi)
        /*0074*/ 	.short	0x0380
        /*0076*/ 	.short	0x001c


	//----- nvinfo : EIATTR_SW_WAR
	.align		4
.L_19:
        /*0078*/ 	.byte	0x04, 0x36
        /*007a*/ 	.short	(.L_21 - .L_20)
.L_20:
        /*007c*/ 	.word	0x00000008
.L_21:


//--------------------- .nv.callgraph             --------------------------
	.section	.nv.callgraph,"",@"SHT_CUDA_CALLGRAPH"
	.align	4
	.sectionentsize	8
	.align		4
        /*0000*/ 	.word	0x00000000
	.align		4
        /*0004*/ 	.word	0xffffffff
	.align		4
        /*0008*/ 	.word	0x00000000
	.align		4
        /*000c*/ 	.word	0xfffffffe
	.align		4
        /*0010*/ 	.word	0x00000000
	.align		4
        /*0014*/ 	.word	0xfffffffd
	.align		4
        /*0018*/ 	.word	0x00000000
	.align		4
        /*001c*/ 	.word	0xfffffffc


//--------------------- .text._Z16dotProductKernelPKfS0_Pfi --------------------------
	.section	.text._Z16dotProductKernelPKfS0_Pfi,"ax",@progbits
	.align	128
        .global         _Z16dotProductKernelPKfS0_Pfi
        .type           _Z16dotProductKernelPKfS0_Pfi,@function
        .size           _Z16dotProductKernelPKfS0_Pfi,(.L_x_3 - _Z16dotProductKernelPKfS0_Pfi)
        .other          _Z16dotProductKernelPKfS0_Pfi,@"STO_CUDA_ENTRY STV_DEFAULT"
_Z16dotProductKernelPKfS0_Pfi:
.text._Z16dotProductKernelPKfS0_Pfi:
[----:B------:R-:W-:Y:S01]  /*0000*/  LDC R1, c[0x0][0x37c] ;  /* 0x0000df00ff017b82 */ /* 0x000fe20000000800 */
[----:B------:R-:W0:Y:S01]  /*0010*/  S2R R8, SR_TID.X ;  /* 0x0000000000087919 */ /* 0x000e220000002100 */
[----:B------:R-:W0:Y:S06]  /*0020*/  LDCU UR8, c[0x0][0x360] ;  /* 0x00006c00ff0877ac */ /* 0x000e2c0008000800 */
[----:B------:R-:W1:Y:S01]  /*0030*/  LDC.64 R2, c[0x0][0x380] ;  /* 0x0000e000ff027b82 */ /* 0x000e620000000a00 */
[----:B------:R-:W0:Y:S01]  /*0040*/  S2R R9, SR_CTAID.X ;  /* 0x0000000000097919 */ /* 0x000e220000002500 */
[----:B------:R-:W2:Y:S01]  /*0050*/  LDCU UR4, c[0x0][0x398] ;  /* 0x00007300ff0477ac */ /* 0x000ea20008000800 */
[----:B------:R-:W3:Y:S05]  /*0060*/  LDCU.64 UR6, c[0x0][0x358] ;  /* 0x00006b00ff0677ac */ /* 0x000eea0008000a00 */
[----:B------:R-:W4:Y:S01]  /*0070*/  LDC.64 R4, c[0x0][0x388] ;  /* 0x0000e200ff047b82 */ /* 0x000f220000000a00 */
[----:B0-----:R-:W-:-:S05]  /*0080*/  IMAD R7, R9, UR8, R8 ;  /* 0x0000000809077c24 */ /* 0x001fca000f8e0208 */
[----:B--2---:R-:W-:-:S13]  /*0090*/  ISETP.GE.AND P1, PT, R7, UR4, PT ;  /* 0x0000000407007c0c */ /* 0x004fda000bf26270 */
[----:B-1----:R-:W-:-:S04]  /*00a0*/  @!P1 IMAD.WIDE R2, R7, 0x4, R2 ;  /* 0x0000000407029825 */ /* 0x002fc800078e0202 */
[----:B----4-:R-:W-:Y:S02]  /*00b0*/  @!P1 IMAD.WIDE R4, R7, 0x4, R4 ;  /* 0x0000000407049825 */ /* 0x010fe400078e0204 */
[----:B---3--:R-:W2:Y:S04]  /*00c0*/  @!P1 LDG.E R2, desc[UR6][R2.64] ;  /* 0x0000000602029981 */ /* 0x008ea8000c1e1900 */
[----:B------:R-:W2:Y:S01]  /*00d0*/  @!P1 LDG.E R5, desc[UR6][R4.64] ;  /* 0x0000000604059981 */ /* 0x000ea2000c1e1900 */
[----:B------:R-:W0:Y:S01]  /*00e0*/  S2UR UR5, SR_CgaCtaId ;  /* 0x00000000000579c3 */ /* 0x000e220000008800 */
[----:B------:R-:W-:Y:S01]  /*00f0*/  IMAD.U32 R6, RZ, RZ, UR8 ;  /* 0x00000008ff067e24 */ /* 0x000fe2000f8e00ff */
[----:B------:R-:W-:Y:S01]  /*0100*/  UMOV UR4, 0x400 ;  /* 0x0000040000047882 */ /* 0x000fe20000000000 */
[----:B------:R-:W-:-:S03]  /*0110*/  ISETP.NE.AND P0, PT, R8, RZ, PT ;  /* 0x000000ff0800720c */ /* 0x000fc60003f05270 */
[----:B------:R-:W-:Y:S01]  /*0120*/  ISETP.GE.U32.AND P2, PT, R6, 0x2, PT ;  /* 0x000000020600780c */ /* 0x000fe20003f46070 */
[----:B0-----:R-:W-:-:S06]  /*0130*/  ULEA UR4, UR5, UR4, 0x18 ;  /* 0x0000000405047291 */ /* 0x001fcc000f8ec0ff */
[----:B------:R-:W-:Y:S01]  /*0140*/  LEA R0, R8, UR4, 0x2 ;  /* 0x0000000408007c11 */ /* 0x000fe2000f8e10ff */
[----:B--2---:R-:W-:-:S05]  /*0150*/  @!P1 FMUL R7, R2, R5 ;  /* 0x0000000502079220 */ /* 0x004fca0000400000 */
[----:B------:R0:W-:Y:S04]  /*0160*/  @!P1 STS [R0], R7 ;  /* 0x0000000700009388 */ /* 0x0001e80000000800 */
[----:B------:R0:W-:Y:S01]  /*0170*/  @P1 STS [R0], RZ ;  /* 0x000000ff00001388 */ /* 0x0001e20000000800 */
[----:B------:R-:W-:Y:S06]  /*0180*/  BAR.SYNC.DEFER_BLOCKING 0x0 ;  /* 0x0000000000007b1d */ /* 0x000fec0000010000 */
[----:B------:R-:W-:Y:S05]  /*0190*/  @!P2 BRA `(.L_x_0) ;  /* 0x00000000002ca947 */ /* 0x000fea0003800000 */
.L_x_1:
[----:B------:R-:W-:-:S04]  /*01a0*/  SHF.R.U32.HI R5, RZ, 0x1, R6 ;  /* 0x00000001ff057819 */ /* 0x000fc80000011606 */
[----:B------:R-:W-:-:S13]  /*01b0*/  ISETP.GE.U32.AND P1, PT, R8, R5, PT ;  /* 0x000000050800720c */ /* 0x000fda0003f26070 */
[----:B------:R-:W-:Y:S01]  /*01c0*/  @!P1 LEA R2, R5, R0, 0x2 ;  /* 0x0000000005029211 */ /* 0x000fe200078e10ff */
[----:B------:R-:W-:Y:S05]  /*01d0*/  @!P1 LDS R3, [R0] ;  /* 0x0000000000039984 */ /* 0x000fea0000000800 */
[----:B------:R-:W1:Y:S02]  /*01e0*/  @!P1 LDS R2, [R2] ;  /* 0x0000000002029984 */ /* 0x000e640000000800 */
[----:B-1----:R-:W-:-:S05]  /*01f0*/  @!P1 FADD R3, R2, R3 ;  /* 0x0000000302039221 */ /* 0x002fca0000000000 */
[----:B------:R1:W-:Y:S01]  /*0200*/  @!P1 STS [R0], R3 ;  /* 0x0000000300009388 */ /* 0x0003e20000000800 */
[----:B------:R-:W-:Y:S01]  /*0210*/  BAR.SYNC.DEFER_BLOCKING 0x0 ;  /* 0x0000000000007b1d */ /* 0x000fe20000010000 */
[----:B------:R-:W-:Y:S01]  /*0220*/  ISETP.GT.U32.AND P1, PT, R6, 0x3, PT ;  /* 0x000000030600780c */ /* 0x000fe20003f24070 */
[----:B------:R-:W-:-:S12]  /*0230*/  IMAD.MOV.U32 R6, RZ, RZ, R5 ;  /* 0x000000ffff067224 */ /* 0x000fd800078e0005 */
[----:B-1----:R-:W-:Y:S05]  /*0240*/  @P1 BRA `(.L_x_1) ;  /* 0xfffffffc00d41947 */ /* 0x002fea000383ffff */
.L_x_0:
[----:B------:R-:W-:Y:S05]  /*0250*/  @P0 EXIT ;  /* 0x000000000000094d */ /* 0x000fea0003800000 */
[----:B------:R-:W1:Y:S01]  /*0260*/  S2UR UR5, SR_CgaCtaId ;  /* 0x00000000000579c3 */ /* 0x000e620000008800 */
[----:B------:R-:W-:-:S07]  /*0270*/  UMOV UR4, 0x400 ;  /* 0x0000040000047882 */ /* 0x000fce0000000000 */
[----:B------:R-:W2:Y:S01]  /*0280*/  LDC.64 R2, c[0x0][0x390] ;  /* 0x0000e400ff027b82 */ /* 0x000ea20000000a00 */
[----:B-1----:R-:W-:Y:S01]  /*0290*/  ULEA UR4, UR5, UR4, 0x18 ;  /* 0x0000000405047291 */ /* 0x002fe2000f8ec0ff */
[----:B--2---:R-:W-:-:S08]  /*02a0*/  IMAD.WIDE.U32 R2, R9, 0x4, R2 ;  /* 0x0000000409027825 */ /* 0x004fd000078e0002 */
[----:B------:R-:W1:Y:S04]  /*02b0*/  LDS R5, [UR4] ;  /* 0x00000004ff057984 */ /* 0x000e680008000800 */
[----:B-1----:R-:W-:Y:S01]  /*02c0*/  STG.E desc[UR6][R2.64], R5 ;  /* 0x0000000502007986 */ /* 0x002fe2000c101906 */
[----:B------:R-:W-:Y:S05]  /*02d0*/  EXIT ;  /* 0x000000000000794d */ /* 0x000fea0003800000 */
.L_x_2:
[----:B------:R-:W-:-:S00]  /*02e0*/  BRA `(.L_x_2) ;  /* 0xfffffffc00fc7947 */ /* 0x000fc0000383ffff */
[----:B------:R-:W-:-:S00]  /*02f0*/  NOP ;  /* 0x0000000000007918 */ /* 0x000fc00000000000 */
        /* <DEDUP_REMOVED lines=8> */
.L_x_3:


//--------------------- .nv.shared._Z16dotProductKernelPKfS0_Pfi --------------------------
	.section	.nv.shared._Z16dotProductKernelPKfS0_Pfi,"aw",@nobits
	.sectionflags	@""
	.align	4
.nv.shared._Z16dotProductKernelPKfS0_Pfi:
	.zero		2048


//--------------------- .nv.shared.reserved.0     --------------------------
	.section	.nv.shared.reserved.0,"aw",@nobits
	.weak		__nv_reservedSMEM_offset_0_alias
	.size		__nv_reservedSMEM_offset_0_alias, 0, 64
	.other		__nv_reservedSMEM_offset_0_alias,@"STO_CUDA_RESERVED_SHARED STV_DEFAULT"
__nv_reservedSMEM_offset_0_alias:
	.zero		0
	.zero		64


//--------------------- .nv.constant0._Z16dotProductKernelPKfS0_Pfi --------------------------
	.section	.nv.constant0._Z16dotProductKernelPKfS0_Pfi,"a",@progbits
	.sectionflags	@""
	.align	4
.nv.constant0._Z16dotProductKernelPKfS0_Pfi:
	.zero		924


//--------------------- SYMBOLS --------------------------

	.type		.nv.reservedSmem.offset0,@object
	.size		.nv.reservedSmem.offset0,0x4
	.type		.nv.reservedSmem.cap,@object
	.size		.nv.reservedSmem.cap,0x4
